//
// Generated by NVIDIA NVVM Compiler
//
// Compiler Build ID: CL-36424714
// Cuda compilation tools, release 13.0, V13.0.88
// Based on NVVM 20.0.0
//

.version 9.0
.target sm_100
.address_size 64

	// .globl	_Z10stencil_2dPiS_
// _ZZ10stencil_2dPiS_E4temp has been demoted

.visible .entry _Z10stencil_2dPiS_(
	.param .u64 .ptr .align 1 _Z10stencil_2dPiS__param_0,
	.param .u64 .ptr .align 1 _Z10stencil_2dPiS__param_1
)
{
	.reg .pred 	%p<3>;
	.reg .b32 	%r<53>;
	.reg .b64 	%rd<9>;
	// demoted variable
	.shared .align 4 .b8 _ZZ10stencil_2dPiS_E4temp[5776];
	ld.param.u64 	%rd3, [_Z10stencil_2dPiS__param_0];
	ld.param.u64 	%rd2, [_Z10stencil_2dPiS__param_1];
	cvta.to.global.u64 	%rd4, %rd3;
	mov.u32 	%r1, %tid.x;
	mov.u32 	%r6, %ctaid.x;
	mov.u32 	%r7, %ntid.x;
	mad.lo.s32 	%r2, %r6, %r7, %r1;
	mov.u32 	%r3, %tid.y;
	mov.u32 	%r8, %ctaid.y;
	mov.u32 	%r9, %ntid.y;
	mad.lo.s32 	%r10, %r8, %r9, %r3;
	shl.b32 	%r11, %r2, 9;
	add.s32 	%r4, %r11, %r10;
	mul.wide.s32 	%rd5, %r4, 4;
	add.s64 	%rd1, %rd4, %rd5;
	ld.global.u32 	%r12, [%rd1];
	mov.u32 	%r13, _ZZ10stencil_2dPiS_E4temp;
	mad.lo.s32 	%r14, %r1, 152, %r13;
	shl.b32 	%r15, %r3, 2;
	add.s32 	%r16, %r14, %r15;
	add.s32 	%r5, %r16, 456;
	st.shared.u32 	[%r16+468], %r12;
	setp.gt.u32 	%p1, %r1, 2;
	@%p1 bra 	$L__BB0_2;
	ld.global.u32 	%r17, [%rd1+-6144];
	st.shared.u32 	[%r5+-444], %r17;
	ld.global.u32 	%r18, [%rd1+65536];
	st.shared.u32 	[%r5+4876], %r18;
$L__BB0_2:
	setp.gt.u32 	%p2, %r3, 2;
	@%p2 bra 	$L__BB0_4;
	ld.global.u32 	%r19, [%rd1+-12];
	st.shared.u32 	[%r5], %r19;
	ld.global.u32 	%r20, [%rd1+128];
	st.shared.u32 	[%r5+140], %r20;
$L__BB0_4:
	bar.sync 	0;
	add.s32 	%r23, %r13, %r15;
	mad.lo.s32 	%r24, %r1, 152, %r23;
	ld.shared.u32 	%r25, [%r24+12];
	ld.shared.u32 	%r26, [%r5];
	add.s32 	%r27, %r25, %r26;
	ld.shared.u32 	%r28, [%r24+164];
	add.s32 	%r29, %r28, %r27;
	ld.shared.u32 	%r30, [%r5+4];
	add.s32 	%r31, %r29, %r30;
	ld.shared.u32 	%r32, [%r24+316];
	add.s32 	%r33, %r32, %r31;
	ld.shared.u32 	%r34, [%r5+8];
	add.s32 	%r35, %r33, %r34;
	ld.shared.u32 	%r36, [%r24+468];
	shl.b32 	%r37, %r36, 1;
	add.s32 	%r38, %r35, %r37;
	ld.shared.u32 	%r39, [%r24+620];
	add.s32 	%r40, %r39, %r38;
	ld.shared.u32 	%r41, [%r5+16];
	add.s32 	%r42, %r40, %r41;
	ld.shared.u32 	%r43, [%r24+772];
	add.s32 	%r44, %r43, %r42;
	ld.shared.u32 	%r45, [%r5+20];
	add.s32 	%r46, %r44, %r45;
	ld.shared.u32 	%r47, [%r24+924];
	add.s32 	%r48, %r47, %r46;
	ld.shared.u32 	%r49, [%r5+24];
	add.s32 	%r50, %r48, %r49;
	cvta.to.global.u64 	%rd6, %rd2;
	sub.s32 	%r51, %r50, %r36;
	mad.lo.s32 	%r52, %r2, 6, %r4;
	mul.wide.s32 	%rd7, %r52, 4;
	add.s64 	%rd8, %rd6, %rd7;
	st.global.u32 	[%rd8], %r51;
	ret;

}
	// .globl	_Z14matrix_mul_gpuPKiS0_Pii
.visible .entry _Z14matrix_mul_gpuPKiS0_Pii(
	.param .u64 .ptr .align 1 _Z14matrix_mul_gpuPKiS0_Pii_param_0,
	.param .u64 .ptr .align 1 _Z14matrix_mul_gpuPKiS0_Pii_param_1,
	.param .u64 .ptr .align 1 _Z14matrix_mul_gpuPKiS0_Pii_param_2,
	.param .u32 _Z14matrix_mul_gpuPKiS0_Pii_param_3
)
{
	.reg .pred 	%p<10>;
	.reg .b32 	%r<107>;
	.reg .b64 	%rd<67>;

	ld.param.u64 	%rd14, [_Z14matrix_mul_gpuPKiS0_Pii_param_0];
	ld.param.u64 	%rd15, [_Z14matrix_mul_gpuPKiS0_Pii_param_1];
	ld.param.u32 	%r31, [_Z14matrix_mul_gpuPKiS0_Pii_param_3];
	cvta.to.global.u64 	%rd1, %rd15;
	cvta.to.global.u64 	%rd2, %rd14;
	mov.u32 	%r32, %ctaid.x;
	mov.u32 	%r33, %ntid.x;
	mov.u32 	%r34, %tid.x;
	mad.lo.s32 	%r1, %r32, %r33, %r34;
	mov.u32 	%r35, %ctaid.y;
	mov.u32 	%r36, %ntid.y;
	mov.u32 	%r37, %tid.y;
	mad.lo.s32 	%r38, %r35, %r36, %r37;
	max.s32 	%r39, %r1, %r38;
	setp.ge.s32 	%p1, %r39, %r31;
	@%p1 bra 	$L__BB1_13;
	mul.lo.s32 	%r3, %r31, %r38;
	and.b32  	%r4, %r31, 7;
	setp.lt.u32 	%p2, %r31, 8;
	mov.b32 	%r101, 0;
	mov.u32 	%r106, %r101;
	@%p2 bra 	$L__BB1_4;
	and.b32  	%r101, %r31, 2147483640;
	neg.s32 	%r95, %r101;
	mul.wide.s32 	%rd16, %r31, 4;
	add.s64 	%rd3, %rd1, %rd16;
	shl.b32 	%r7, %r31, 3;
	mul.wide.s32 	%rd17, %r31, 8;
	add.s64 	%rd4, %rd1, %rd17;
	mul.wide.s32 	%rd18, %r31, 12;
	add.s64 	%rd5, %rd1, %rd18;
	mul.wide.s32 	%rd19, %r31, 16;
	add.s64 	%rd6, %rd1, %rd19;
	mul.wide.s32 	%rd20, %r31, 20;
	add.s64 	%rd7, %rd1, %rd20;
	mul.wide.s32 	%rd21, %r31, 24;
	add.s64 	%rd8, %rd1, %rd21;
	mul.wide.s32 	%rd22, %r31, 28;
	add.s64 	%rd9, %rd1, %rd22;
	mul.wide.u32 	%rd23, %r3, 4;
	add.s64 	%rd24, %rd23, %rd2;
	add.s64 	%rd66, %rd24, 16;
	mov.b32 	%r106, 0;
	mov.u32 	%r94, %r1;
$L__BB1_3:
	.pragma "nounroll";
	mul.wide.s32 	%rd25, %r94, 4;
	add.s64 	%rd26, %rd3, %rd25;
	add.s64 	%rd27, %rd4, %rd25;
	add.s64 	%rd28, %rd5, %rd25;
	add.s64 	%rd29, %rd6, %rd25;
	add.s64 	%rd30, %rd7, %rd25;
	add.s64 	%rd31, %rd8, %rd25;
	add.s64 	%rd32, %rd9, %rd25;
	add.s64 	%rd33, %rd1, %rd25;
	ld.global.u32 	%r43, [%rd66+-16];
	ld.global.u32 	%r44, [%rd33];
	mad.lo.s32 	%r45, %r44, %r43, %r106;
	ld.global.u32 	%r46, [%rd66+-12];
	ld.global.u32 	%r47, [%rd26];
	mad.lo.s32 	%r48, %r47, %r46, %r45;
	ld.global.u32 	%r49, [%rd66+-8];
	ld.global.u32 	%r50, [%rd27];
	mad.lo.s32 	%r51, %r50, %r49, %r48;
	ld.global.u32 	%r52, [%rd66+-4];
	ld.global.u32 	%r53, [%rd28];
	mad.lo.s32 	%r54, %r53, %r52, %r51;
	ld.global.u32 	%r55, [%rd66];
	ld.global.u32 	%r56, [%rd29];
	mad.lo.s32 	%r57, %r56, %r55, %r54;
	ld.global.u32 	%r58, [%rd66+4];
	ld.global.u32 	%r59, [%rd30];
	mad.lo.s32 	%r60, %r59, %r58, %r57;
	ld.global.u32 	%r61, [%rd66+8];
	ld.global.u32 	%r62, [%rd31];
	mad.lo.s32 	%r63, %r62, %r61, %r60;
	ld.global.u32 	%r64, [%rd66+12];
	ld.global.u32 	%r65, [%rd32];
	mad.lo.s32 	%r106, %r65, %r64, %r63;
	add.s32 	%r95, %r95, 8;
	add.s32 	%r94, %r94, %r7;
	add.s64 	%rd66, %rd66, 32;
	setp.ne.s32 	%p3, %r95, 0;
	@%p3 bra 	$L__BB1_3;
$L__BB1_4:
	setp.eq.s32 	%p4, %r4, 0;
	@%p4 bra 	$L__BB1_12;
	and.b32  	%r17, %r31, 3;
	setp.lt.u32 	%p5, %r4, 4;
	@%p5 bra 	$L__BB1_7;
	add.s32 	%r67, %r101, %r3;
	mul.wide.u32 	%rd34, %r67, 4;
	add.s64 	%rd35, %rd2, %rd34;
	ld.global.u32 	%r68, [%rd35];
	mad.lo.s32 	%r69, %r101, %r31, %r1;
	mul.wide.s32 	%rd36, %r69, 4;
	add.s64 	%rd37, %rd1, %rd36;
	ld.global.u32 	%r70, [%rd37];
	mad.lo.s32 	%r71, %r70, %r68, %r106;
	cvt.u64.u32 	%rd38, %r3;
	cvt.u64.u32 	%rd39, %r101;
	add.s64 	%rd40, %rd39, %rd38;
	shl.b64 	%rd41, %rd40, 2;
	add.s64 	%rd42, %rd2, %rd41;
	ld.global.u32 	%r72, [%rd42+4];
	mul.wide.s32 	%rd43, %r31, 4;
	add.s64 	%rd44, %rd37, %rd43;
	ld.global.u32 	%r73, [%rd44];
	mad.lo.s32 	%r74, %r73, %r72, %r71;
	ld.global.u32 	%r75, [%rd42+8];
	add.s64 	%rd45, %rd44, %rd43;
	ld.global.u32 	%r76, [%rd45];
	mad.lo.s32 	%r77, %r76, %r75, %r74;
	ld.global.u32 	%r78, [%rd42+12];
	add.s64 	%rd46, %rd45, %rd43;
	ld.global.u32 	%r79, [%rd46];
	mad.lo.s32 	%r106, %r79, %r78, %r77;
	add.s32 	%r101, %r101, 4;
$L__BB1_7:
	setp.eq.s32 	%p6, %r17, 0;
	@%p6 bra 	$L__BB1_12;
	setp.eq.s32 	%p7, %r17, 1;
	@%p7 bra 	$L__BB1_10;
	add.s32 	%r81, %r101, %r3;
	mul.wide.u32 	%rd47, %r81, 4;
	add.s64 	%rd48, %rd2, %rd47;
	ld.global.u32 	%r82, [%rd48];
	mad.lo.s32 	%r83, %r101, %r31, %r1;
	mul.wide.s32 	%rd49, %r83, 4;
	add.s64 	%rd50, %rd1, %rd49;
	ld.global.u32 	%r84, [%rd50];
	mad.lo.s32 	%r85, %r84, %r82, %r106;
	cvt.u64.u32 	%rd51, %r3;
	cvt.u64.u32 	%rd52, %r101;
	add.s64 	%rd53, %rd52, %rd51;
	shl.b64 	%rd54, %rd53, 2;
	add.s64 	%rd55, %rd2, %rd54;
	ld.global.u32 	%r86, [%rd55+4];
	mul.wide.s32 	%rd56, %r31, 4;
	add.s64 	%rd57, %rd50, %rd56;
	ld.global.u32 	%r87, [%rd57];
	mad.lo.s32 	%r106, %r87, %r86, %r85;
	add.s32 	%r101, %r101, 2;
$L__BB1_10:
	and.b32  	%r88, %r31, 1;
	setp.eq.b32 	%p8, %r88, 1;
	not.pred 	%p9, %p8;
	@%p9 bra 	$L__BB1_12;
	add.s32 	%r89, %r101, %r3;
	mul.wide.u32 	%rd58, %r89, 4;
	add.s64 	%rd59, %rd2, %rd58;
	ld.global.u32 	%r90, [%rd59];
	mad.lo.s32 	%r91, %r101, %r31, %r1;
	mul.wide.s32 	%rd60, %r91, 4;
	add.s64 	%rd61, %rd1, %rd60;
	ld.global.u32 	%r92, [%rd61];
	mad.lo.s32 	%r106, %r92, %r90, %r106;
$L__BB1_12:
	ld.param.u64 	%rd65, [_Z14matrix_mul_gpuPKiS0_Pii_param_2];
	add.s32 	%r93, %r3, %r1;
	cvta.to.global.u64 	%rd62, %rd65;
	mul.wide.s32 	%rd63, %r93, 4;
	add.s64 	%rd64, %rd62, %rd63;
	st.global.u32 	[%rd64], %r106;
$L__BB1_13:
	ret;

}


// ===== COMPILED SASS (sm_100) =====

	.target	sm_100

	.elftype	@"ET_EXEC"


//--------------------- .note.nv.tkinfo           --------------------------
	.section	.note.nv.tkinfo,"",@"SHT_NOTE"
	.sectionflags	@"SHF_NOTE_NV_TKINFO"
	.tkinfo
        /*0018*/ 	.word	0x00000002
        /*0030*/ 	.string	""
        /*0030*/ 	.string	"ptxas"
        /*0030*/ 	.string	"Cuda compilation tools, release 13.0, V13.0.88"
        /*0030*/ 	.string	"Build cuda_13.0.r13.0/compiler.36424714_0"
        /*0030*/ 	.string	"-arch sm_100 -m 64 "



//--------------------- .note.nv.cuinfo           --------------------------
	.section	.note.nv.cuinfo,"",@"SHT_NOTE"
	.sectionflags	@"SHF_NOTE_NV_CUINFO"
        /*0018*/ 	.short	0x0002
        /*001a*/ 	.short	0x0064
        /*001c*/ 	.short	0x0082
	.zero		2


//--------------------- .nv.info                  --------------------------
	.section	.nv.info,"",@"SHT_CUDA_INFO"
	.align	4


	//----- nvinfo : EIATTR_REGCOUNT
	.align		4
        /*0000*/ 	.byte	0x04, 0x2f
        /*0002*/ 	.short	(.L_1 - .L_0)
	.align		4
.L_0:
        /*0004*/ 	.word	index@(_Z10stencil_2dPiS_)
        /*0008*/ 	.word	0x00000016


	//----- nvinfo : EIATTR_FRAME_SIZE
	.align		4
.L_1:
        /*000c*/ 	.byte	0x04, 0x11
        /*000e*/ 	.short	(.L_3 - .L_2)
	.align		4
.L_2:
        /*0010*/ 	.word	index@(_Z10stencil_2dPiS_)
        /*0014*/ 	.word	0x00000000


	//----- nvinfo : EIATTR_REGCOUNT
	.align		4
.L_3:
        /*0018*/ 	.byte	0x04, 0x2f
        /*001a*/ 	.short	(.L_5 - .L_4)
	.align		4
.L_4:
        /*001c*/ 	.word	index@(_Z14matrix_mul_gpuPKiS0_Pii)
        /*0020*/ 	.word	0x0000001e


	//----- nvinfo : EIATTR_FRAME_SIZE
	.align		4
.L_5:
        /*0024*/ 	.byte	0x04, 0x11
        /*0026*/ 	.short	(.L_7 - .L_6)
	.align		4
.L_6:
        /*0028*/ 	.word	index@(_Z14matrix_mul_gpuPKiS0_Pii)
        /*002c*/ 	.word	0x00000000


	//----- nvinfo : EIATTR_MIN_STACK_SIZE
	.align		4
.L_7:
        /*0030*/ 	.byte	0x04, 0x12
        /*0032*/ 	.short	(.L_9 - .L_8)
	.align		4
.L_8:
        /*0034*/ 	.word	index@(_Z14matrix_mul_gpuPKiS0_Pii)
        /*0038*/ 	.word	0x00000000


	//----- nvinfo : EIATTR_MIN_STACK_SIZE
	.align		4
.L_9:
        /*003c*/ 	.byte	0x04, 0x12
        /*003e*/ 	.short	(.L_11 - .L_10)
	.align		4
.L_10:
        /*0040*/ 	.word	index@(_Z10stencil_2dPiS_)
        /*0044*/ 	.word	0x00000000
.L_11:


//--------------------- .nv.compat                --------------------------
	.section	.nv.compat,"",@"SHT_CUDA_COMPAT_INFO"
	.align	4
        /*0000*/ 	.byte	0x02, 0x09, 0x00, 0x00, 0x02, 0x02, 0x01, 0x00, 0x02, 0x05, 0x05, 0x00, 0x03, 0x07, 0x01, 0x01
        /*0010*/ 	.byte	0x02, 0x03, 0x00, 0x00, 0x02, 0x06, 0x01, 0x00, 0x04, 0x0b, 0x08, 0x00, 0x09, 0x00, 0x00, 0x00
        /*0020*/ 	.byte	0x00, 0x00, 0x00, 0x00


//--------------------- .nv.info._Z14matrix_mul_gpuPKiS0_Pii --------------------------
	.section	.nv.info._Z14matrix_mul_gpuPKiS0_Pii,"",@"SHT_CUDA_INFO"
	.sectionflags	@""
	.align	4


	//----- nvinfo : EIATTR_CUDA_API_VERSION
	.align		4
        /*0000*/ 	.byte	0x04, 0x37
        /*0002*/ 	.short	(.L_13 - .L_12)
.L_12:
        /*0004*/ 	.word	0x00000082


	//----- nvinfo : EIATTR_KPARAM_INFO
	.align		4
.L_13:
        /*0008*/ 	.byte	0x04, 0x17
        /*000a*/ 	.short	(.L_15 - .L_14)
.L_14:
        /*000c*/ 	.word	0x00000000
        /*0010*/ 	.short	0x0003
        /*0012*/ 	.short	0x0018
        /*0014*/ 	.byte	0x00, 0xf0, 0x11, 0x00


	//----- nvinfo : EIATTR_KPARAM_INFO
	.align		4
.L_15:
        /*0018*/ 	.byte	0x04, 0x17
        /*001a*/ 	.short	(.L_17 - .L_16)
.L_16:
        /*001c*/ 	.word	0x00000000
        /*0020*/ 	.short	0x0002
        /*0022*/ 	.short	0x0010
        /*0024*/ 	.byte	0x00, 0xf5, 0x21, 0x00


	//----- nvinfo : EIATTR_KPARAM_INFO
	.align		4
.L_17:
        /*0028*/ 	.byte	0x04, 0x17
        /*002a*/ 	.short	(.L_19 - .L_18)
.L_18:
        /*002c*/ 	.word	0x00000000
        /*0030*/ 	.short	0x0001
        /*0032*/ 	.short	0x0008
        /*0034*/ 	.byte	0x00, 0xf5, 0x21, 0x00


	//----- nvinfo : EIATTR_KPARAM_INFO
	.align		4
.L_19:
        /*0038*/ 	.byte	0x04, 0x17
        /*003a*/ 	.short	(.L_21 - .L_20)
.L_20:
        /*003c*/ 	.word	0x00000000
        /*0040*/ 	.short	0x0000
        /*0042*/ 	.short	0x0000
        /*0044*/ 	.byte	0x00, 0xf5, 0x21, 0x00


	//----- nvinfo : EIATTR_SPARSE_MMA_MASK
	.align		4
.L_21:
        /*0048*/ 	.byte	0x03, 0x50
        /*004a*/ 	.short	0x0000


	//----- nvinfo : EIATTR_MAXREG_COUNT
	.align		4
        /*004c*/ 	.byte	0x03, 0x1b
        /*004e*/ 	.short	0x00ff


	//----- nvinfo : EIATTR_MERCURY_ISA_VERSION
	.align		4
        /*0050*/ 	.byte	0x03, 0x5f
        /*0052*/ 	.short	0x0101


	//----- nvinfo : EIATTR_VRC_CTA_INIT_COUNT
	.align		4
        /*0054*/ 	.byte	0x02, 0x4a
	.zero		1
	.zero		1


	//----- nvinfo : EIATTR_EXIT_INSTR_OFFSETS
	.align		4
        /*0058*/ 	.byte	0x04, 0x1c
        /*005a*/ 	.short	(.L_23 - .L_22)


	//   ....[0]....
.L_22:
        /*005c*/ 	.word	0x000000c0


	//   ....[1]....
        /*0060*/ 	.word	0x00000a90


	//----- nvinfo : EIATTR_CBANK_PARAM_SIZE
	.align		4
.L_23:
        /*0064*/ 	.byte	0x03, 0x19
        /*0066*/ 	.short	0x001c


	//----- nvinfo : EIATTR_PARAM_CBANK
	.align		4
        /*0068*/ 	.byte	0x04, 0x0a
        /*006a*/ 	.short	(.L_25 - .L_24)
	.align		4
.L_24:
        /*006c*/ 	.word	index@(.nv.constant0._Z14matrix_mul_gpuPKiS0_Pii)
        /*0070*/ 	.short	0x0380
        /*0072*/ 	.short	0x001c


	//----- nvinfo : EIATTR_SW_WAR
	.align		4
.L_25:
        /*0074*/ 	.byte	0x04, 0x36
        /*0076*/ 	.short	(.L_27 - .L_26)
.L_26:
        /*0078*/ 	.word	0x00000008
.L_27:


//--------------------- .nv.info._Z10stencil_2dPiS_ --------------------------
	.section	.nv.info._Z10stencil_2dPiS_,"",@"SHT_CUDA_INFO"
	.sectionflags	@""
	.align	4


	//----- nvinfo : EIATTR_CUDA_API_VERSION
	.align		4
        /*0000*/ 	.byte	0x04, 0x37
        /*0002*/ 	.short	(.L_29 - .L_28)
.L_28:
        /*0004*/ 	.word	0x00000082


	//----- nvinfo : EIATTR_KPARAM_INFO
	.align		4
.L_29:
        /*0008*/ 	.byte	0x04, 0x17
        /*000a*/ 	.short	(.L_31 - .L_30)
.L_30:
        /*000c*/ 	.word	0x00000000
        /*0010*/ 	.short	0x0001
        /*0012*/ 	.short	0x0008
        /*0014*/ 	.byte	0x00, 0xf5, 0x21, 0x00


	//----- nvinfo : EIATTR_KPARAM_INFO
	.align		4
.L_31:
        /*0018*/ 	.byte	0x04, 0x17
        /*001a*/ 	.short	(.L_33 - .L_32)
.L_32:
        /*001c*/ 	.word	0x00000000
        /*0020*/ 	.short	0x0000
        /*0022*/ 	.short	0x0000
        /*0024*/ 	.byte	0x00, 0xf5, 0x21, 0x00


	//----- nvinfo : EIATTR_SPARSE_MMA_MASK
	.align		4
.L_33:
        /*0028*/ 	.byte	0x03, 0x50
        /*002a*/ 	.short	0x0000


	//----- nvinfo : EIATTR_MAXREG_COUNT
	.align		4
        /*002c*/ 	.byte	0x03, 0x1b
        /*002e*/ 	.short	0x00ff


	//----- nvinfo : EIATTR_NUM_BARRIERS
	.align		4
        /*0030*/ 	.byte	0x02, 0x4c
        /*0032*/ 	.byte	0x01
	.zero		1


	//----- nvinfo : EIATTR_MERCURY_ISA_VERSION
	.align		4
        /*0034*/ 	.byte	0x03, 0x5f
        /*0036*/ 	.short	0x0101


	//----- nvinfo : EIATTR_VRC_CTA_INIT_COUNT
	.align		4
        /*0038*/ 	.byte	0x02, 0x4a
	.zero		1
	.zero		1


	//----- nvinfo : EIATTR_EXIT_INSTR_OFFSETS
	.align		4
        /*003c*/ 	.byte	0x04, 0x1c
        /*003e*/ 	.short	(.L_35 - .L_34)


	//   ....[0]....
.L_34:
        /*0040*/ 	.word	0x000003a0


	//----- nvinfo : EIATTR_CBANK_PARAM_SIZE
	.align		4
.L_35:
        /*0044*/ 	.byte	0x03, 0x19
        /*0046*/ 	.short	0x0010


	//----- nvinfo : EIATTR_PARAM_CBANK
	.align		4
        /*0048*/ 	.byte	0x04, 0x0a
        /*004a*/ 	.short	(.L_37 - .L_36)
	.align		4
.L_36:
        /*004c*/ 	.word	index@(.nv.constant0._Z10stencil_2dPiS_)
        /*0050*/ 	.short	0x0380
        /*0052*/ 	.short	0x0010


	//----- nvinfo : EIATTR_SW_WAR
	.align		4
.L_37:
        /*0054*/ 	.byte	0x04, 0x36
        /*0056*/ 	.short	(.L_39 - .L_38)
.L_38:
        /*0058*/ 	.word	0x00000008
.L_39:


//--------------------- .nv.callgraph             --------------------------
	.section	.nv.callgraph,"",@"SHT_CUDA_CALLGRAPH"
	.align	4
	.sectionentsize	8
	.align		4
        /*0000*/ 	.word	0x00000000
	.align		4
        /*0004*/ 	.word	0xffffffff
	.align		4
        /*0008*/ 	.word	0x00000000
	.align		4
        /*000c*/ 	.word	0xfffffffe
	.align		4
        /*0010*/ 	.word	0x00000000
	.align		4
        /*0014*/ 	.word	0xfffffffd
	.align		4
        /*0018*/ 	.word	0x00000000
	.align		4
        /*001c*/ 	.word	0xfffffffc


//--------------------- .text._Z14matrix_mul_gpuPKiS0_Pii --------------------------
	.section	.text._Z14matrix_mul_gpuPKiS0_Pii,"ax",@progbits
	.align	128
        .global         _Z14matrix_mul_gpuPKiS0_Pii
        .type           _Z14matrix_mul_gpuPKiS0_Pii,@function
        .size           _Z14matrix_mul_gpuPKiS0_Pii,(.L_x_6 - _Z14matrix_mul_gpuPKiS0_Pii)
        .other          _Z14matrix_mul_gpuPKiS0_Pii,@"STO_CUDA_ENTRY STV_DEFAULT"
_Z14matrix_mul_gpuPKiS0_Pii:
.text._Z14matrix_mul_gpuPKiS0_Pii:
[----:B------:R-:W-:Y:S01]  /*0000*/  LDC R1, c[0x0][0x37c] ;  /* 0x0000df00ff017b82 */ /* 0x000fe20000000800 */
[----:B------:R-:W0:Y:S07]  /*0010*/  S2R R3, SR_TID.X ;  /* 0x0000000000037919 */ /* 0x000e2e0000002100 */
[----:B------:R-:W0:Y:S01]  /*0020*/  LDC R0, c[0x0][0x360] ;  /* 0x0000d800ff007b82 */ /* 0x000e220000000800 */
[----:B------:R-:W1:Y:S01]  /*0030*/  LDCU UR20, c[0x0][0x398] ;  /* 0x00007300ff1477ac */ /* 0x000e620008000800 */
[----:B------:R-:W2:Y:S06]  /*0040*/  S2R R2, SR_TID.Y ;  /* 0x0000000000027919 */ /* 0x000eac0000002200 */
[----:B------:R-:W0:Y:S08]  /*0050*/  S2UR UR4, SR_CTAID.X ;  /* 0x00000000000479c3 */ /* 0x000e300000002500 */
[----:B------:R-:W2:Y:S08]  /*0060*/  S2UR UR5, SR_CTAID.Y ;  /* 0x00000000000579c3 */ /* 0x000eb00000002600 */
[----:B------:R-:W2:Y:S01]  /*0070*/  LDC R13, c[0x0][0x364] ;  /* 0x0000d900ff0d7b82 */ /* 0x000ea20000000800 */
[----:B0-----:R-:W-:-:S02]  /*0080*/  IMAD R0, R0, UR4, R3 ;  /* 0x0000000400007c24 */ /* 0x001fc4000f8e0203 */
[----:B--2---:R-:W-:-:S05]  /*0090*/  IMAD R13, R13, UR5, R2 ;  /* 0x000000050d0d7c24 */ /* 0x004fca000f8e0202 */
[----:B------:R-:W-:-:S04]  /*00a0*/  VIMNMX R2, PT, PT, R0, R13, !PT ;  /* 0x0000000d00027248 */ /* 0x000fc80007fe0100 */
[----:B-1----:R-:W-:-:S13]  /*00b0*/  ISETP.GE.AND P0, PT, R2, UR20, PT ;  /* 0x0000001402007c0c */ /* 0x002fda000bf06270 */
[----:B------:R-:W-:Y:S05]  /*00c0*/  @P0 EXIT ;  /* 0x000000000000094d */ /* 0x000fea0003800000 */
[----:B------:R-:W-:Y:S01]  /*00d0*/  UISETP.GE.U32.AND UP0, UPT, UR20, 0x8, UPT ;  /* 0x000000081400788c */ /* 0x000fe2000bf06070 */
[----:B------:R-:W-:Y:S02]  /*00e0*/  HFMA2 R12, -RZ, RZ, 0, 0 ;  /* 0x00000000ff0c7431 */ /* 0x000fe400000001ff */
[----:B------:R-:W-:Y:S01]  /*00f0*/  IMAD R13, R13, UR20, RZ ;  /* 0x000000140d0d7c24 */ /* 0x000fe2000f8e02ff */
[----:B------:R-:W-:Y:S01]  /*0100*/  UMOV UR4, URZ ;  /* 0x000000ff00047c82 */ /* 0x000fe20008000000 */
[----:B------:R-:W0:Y:S04]  /*0110*/  LDCU.64 UR18, c[0x0][0x358] ;  /* 0x00006b00ff1277ac */ /* 0x000e280008000a00 */
[----:B------:R-:W-:Y:S05]  /*0120*/  BRA.U !UP0, `(.L_x_0) ;  /* 0x0000000508047547 */ /* 0x000fea000b800000 */
[----:B------:R-:W1:Y:S01]  /*0130*/  LDCU.128 UR24, c[0x0][0x380] ;  /* 0x00007000ff1877ac */ /* 0x000e620008000c00 */
[----:B------:R-:W-:Y:S02]  /*0140*/  MOV R12, RZ ;  /* 0x000000ff000c7202 */ /* 0x000fe40000000f00 */
[----:B------:R-:W-:Y:S01]  /*0150*/  MOV R14, R0 ;  /* 0x00000000000e7202 */ /* 0x000fe20000000f00 */
[----:B------:R-:W-:-:S04]  /*0160*/  ULOP3.LUT UR4, UR20, 0x7ffffff8, URZ, 0xc0, !UPT ;  /* 0x7ffffff814047892 */ /* 0x000fc8000f8ec0ff */
[----:B------:R-:W-:Y:S01]  /*0170*/  UIADD3 UR5, UPT, UPT, -UR4, URZ, URZ ;  /* 0x000000ff04057290 */ /* 0x000fe2000fffe1ff */
[----:B-1----:R-:W-:Y:S01]  /*0180*/  MOV R2, UR24 ;  /* 0x0000001800027c02 */ /* 0x002fe20008000f00 */
[----:B------:R-:W-:Y:S01]  /*0190*/  UIMAD.WIDE UR6, UR20, 0x8, UR26 ;  /* 0x00000008140678a5 */ /* 0x000fe2000f8e021a */
[----:B------:R-:W-:Y:S01]  /*01a0*/  MOV R3, UR25 ;  /* 0x0000001900037c02 */ /* 0x000fe20008000f00 */
[----:B------:R-:W-:Y:S02]  /*01b0*/  UIMAD.WIDE UR8, UR20, 0xc, UR26 ;  /* 0x0000000c140878a5 */ /* 0x000fe4000f8e021a */
[----:B------:R-:W-:Y:S01]  /*01c0*/  UIMAD.WIDE UR10, UR20, 0x10, UR26 ;  /* 0x00000010140a78a5 */ /* 0x000fe2000f8e021a */
[----:B------:R-:W-:Y:S01]  /*01d0*/  IMAD.WIDE.U32 R2, R13, 0x4, R2 ;  /* 0x000000040d027825 */ /* 0x000fe200078e0002 */
[----:B------:R-:W-:Y:S02]  /*01e0*/  UIMAD.WIDE UR12, UR20, 0x14, UR26 ;  /* 0x00000014140c78a5 */ /* 0x000fe4000f8e021a */
[----:B------:R-:W-:Y:S01]  /*01f0*/  UIMAD.WIDE UR14, UR20, 0x18, UR26 ;  /* 0x00000018140e78a5 */ /* 0x000fe2000f8e021a */
[----:B------:R-:W-:Y:S01]  /*0200*/  IADD3 R2, P0, PT, R2, 0x10, RZ ;  /* 0x0000001002027810 */ /* 0x000fe20007f1e0ff */
[----:B------:R-:W-:-:S03]  /*0210*/  UIMAD.WIDE UR16, UR20, 0x1c, UR26 ;  /* 0x0000001c141078a5 */ /* 0x000fc6000f8e021a */
[----:B------:R-:W-:-:S09]  /*0220*/  IADD3.X R3, PT, PT, RZ, R3, RZ, P0, !PT ;  /* 0x00000003ff037210 */ /* 0x000fd200007fe4ff */
.L_x_1:
[----:B------:R-:W-:Y:S01]  /*0230*/  UIMAD.WIDE UR22, UR20, 0x4, UR26 ;  /* 0x00000004141678a5 */ /* 0x000fe2000f8e021a */
[----:B------:R-:W-:Y:S02]  /*0240*/  IMAD.MOV.U32 R23, RZ, RZ, 0x4 ;  /* 0x00000004ff177424 */ /* 0x000fe400078e00ff */
[----:B------:R-:W-:Y:S01]  /*0250*/  HFMA2 R11, -RZ, RZ, 0, 2.384185791015625e-07 ;  /* 0x00000004ff0b7431 */ /* 0x000fe200000001ff */
[----:B------:R-:W-:Y:S01]  /*0260*/  MOV R25, 0x4 ;  /* 0x0000000400197802 */ /* 0x000fe20000000f00 */
[----:B0-----:R-:W2:Y:S01]  /*0270*/  LDG.E R21, desc[UR18][R2.64+-0x10] ;  /* 0xfffff01202157981 */ /* 0x001ea2000c1e1900 */
[C---:B------:R-:W-:Y:S01]  /*0280*/  IMAD.WIDE R22, R14.reuse, R23, UR26 ;  /* 0x0000001a0e167e25 */ /* 0x040fe2000f8e0217 */
[----:B------:R-:W-:Y:S02]  /*0290*/  MOV R8, UR22 ;  /* 0x0000001600087c02 */ /* 0x000fe40008000f00 */
[----:B------:R-:W-:Y:S01]  /*02a0*/  MOV R9, UR23 ;  /* 0x0000001700097c02 */ /* 0x000fe20008000f00 */
[----:B------:R-:W3:Y:S02]  /*02b0*/  LDG.E R19, desc[UR18][R2.64+-0xc] ;  /* 0xfffff41202137981 */ /* 0x000ee4000c1e1900 */
[----:B------:R-:W-:-:S02]  /*02c0*/  IMAD.WIDE R8, R14, 0x4, R8 ;  /* 0x000000040e087825 */ /* 0x000fc400078e0208 */
[----:B------:R-:W2:Y:S01]  /*02d0*/  LDG.E R22, desc[UR18][R22.64] ;  /* 0x0000001216167981 */ /* 0x000ea2000c1e1900 */
[----:B------:R-:W-:Y:S01]  /*02e0*/  MOV R5, 0x4 ;  /* 0x0000000400057802 */ /* 0x000fe20000000f00 */
[C---:B------:R-:W-:Y:S02]  /*02f0*/  IMAD.WIDE R24, R14.reuse, R25, UR6 ;  /* 0x000000060e187e25 */ /* 0x040fe4000f8e0219 */
[----:B------:R0:W3:Y:S02]  /*0300*/  LDG.E R20, desc[UR18][R8.64] ;  /* 0x0000001208147981 */ /* 0x0000e4000c1e1900 */
[----:B------:R-:W-:Y:S02]  /*0310*/  IMAD.WIDE R10, R14, R11, UR8 ;  /* 0x000000080e0a7e25 */ /* 0x000fe4000f8e020b */
[----:B------:R-:W4:Y:S04]  /*0320*/  LDG.E R18, desc[UR18][R24.64] ;  /* 0x0000001218127981 */ /* 0x000f28000c1e1900 */
[----:B------:R-:W4:Y:S01]  /*0330*/  LDG.E R17, desc[UR18][R2.64+-0x8] ;  /* 0xfffff81202117981 */ /* 0x000f22000c1e1900 */
[----:B0-----:R-:W-:-:S02]  /*0340*/  HFMA2 R9, -RZ, RZ, 0, 2.384185791015625e-07 ;  /* 0x00000004ff097431 */ /* 0x001fc400000001ff */
[----:B------:R-:W-:Y:S01]  /*0350*/  IMAD.MOV.U32 R7, RZ, RZ, 0x4 ;  /* 0x00000004ff077424 */ /* 0x000fe200078e00ff */
[----:B------:R0:W5:Y:S01]  /*0360*/  LDG.E R16, desc[UR18][R10.64] ;  /* 0x000000120a107981 */ /* 0x000162000c1e1900 */
[----:B------:R-:W-:-:S03]  /*0370*/  IMAD.WIDE R4, R14, R5, UR10 ;  /* 0x0000000a0e047e25 */ /* 0x000fc6000f8e0205 */
[----:B------:R-:W5:Y:S01]  /*0380*/  LDG.E R15, desc[UR18][R2.64+-0x4] ;  /* 0xfffffc12020f7981 */ /* 0x000f62000c1e1900 */
[C---:B------:R-:W-:Y:S01]  /*0390*/  IMAD.WIDE R6, R14.reuse, R7, UR12 ;  /* 0x0000000c0e067e25 */ /* 0x040fe2000f8e0207 */
[----:B------:R-:W-:Y:S02]  /*03a0*/  MOV R27, 0x4 ;  /* 0x00000004001b7802 */ /* 0x000fe40000000f00 */
[----:B------:R1:W5:Y:S01]  /*03b0*/  LDG.E R4, desc[UR18][R4.64] ;  /* 0x0000001204047981 */ /* 0x000362000c1e1900 */
[----:B------:R-:W-:-:S03]  /*03c0*/  IMAD.WIDE R8, R14, R9, UR14 ;  /* 0x0000000e0e087e25 */ /* 0x000fc6000f8e0209 */
[----:B------:R-:W5:Y:S01]  /*03d0*/  LDG.E R23, desc[UR18][R2.64] ;  /* 0x0000001202177981 */ /* 0x000f62000c1e1900 */
[----:B0-----:R-:W-:-:S03]  /*03e0*/  IMAD.WIDE R10, R14, R27, UR16 ;  /* 0x000000100e0a7e25 */ /* 0x001fc6000f8e021b */
[----:B------:R-:W5:Y:S04]  /*03f0*/  LDG.E R7, desc[UR18][R6.64] ;  /* 0x0000001206077981 */ /* 0x000f68000c1e1900 */
[----:B------:R-:W5:Y:S04]  /*0400*/  LDG.E R24, desc[UR18][R2.64+0x4] ;  /* 0x0000041202187981 */ /* 0x000f68000c1e1900 */
[----:B------:R-:W5:Y:S04]  /*0410*/  LDG.E R8, desc[UR18][R8.64] ;  /* 0x0000001208087981 */ /* 0x000f68000c1e1900 */
[----:B------:R-:W5:Y:S04]  /*0420*/  LDG.E R25, desc[UR18][R2.64+0x8] ;  /* 0x0000081202197981 */ /* 0x000f68000c1e1900 */
[----:B------:R-:W5:Y:S04]  /*0430*/  LDG.E R10, desc[UR18][R10.64] ;  /* 0x000000120a0a7981 */ /* 0x000f68000c1e1900 */
[----:B------:R0:W5:Y:S01]  /*0440*/  LDG.E R27, desc[UR18][R2.64+0xc] ;  /* 0x00000c12021b7981 */ /* 0x000162000c1e1900 */
[----:B------:R-:W-:-:S04]  /*0450*/  UIADD3 UR5, UPT, UPT, UR5, 0x8, URZ ;  /* 0x0000000805057890 */ /* 0x000fc8000fffe0ff */
[----:B------:R-:W-:Y:S01]  /*0460*/  UISETP.NE.AND UP0, UPT, UR5, URZ, UPT ;  /* 0x000000ff0500728c */ /* 0x000fe2000bf05270 */
[----:B-1----:R-:W-:Y:S02]  /*0470*/  MOV R5, UR20 ;  /* 0x0000001400057c02 */ /* 0x002fe40008000f00 */
[----:B0-----:R-:W-:Y:S02]  /*0480*/  IADD3 R2, P0, PT, R2, 0x20, RZ ;  /* 0x0000002002027810 */ /* 0x001fe40007f1e0ff */
[----:B------:R-:W-:Y:S02]  /*0490*/  LEA R14, R5, R14, 0x3 ;  /* 0x0000000e050e7211 */ /* 0x000fe400078e18ff */
[----:B------:R-:W-:Y:S01]  /*04a0*/  IADD3.X R3, PT, PT, RZ, R3, RZ, P0, !PT ;  /* 0x00000003ff037210 */ /* 0x000fe200007fe4ff */
[----:B--2---:R-:W-:-:S04]  /*04b0*/  IMAD R21, R21, R22, R12 ;  /* 0x0000001615157224 */ /* 0x004fc800078e020c */
[----:B---3--:R-:W-:-:S04]  /*04c0*/  IMAD R19, R19, R20, R21 ;  /* 0x0000001413137224 */ /* 0x008fc800078e0215 */
[----:B----4-:R-:W-:-:S04]  /*04d0*/  IMAD R17, R17, R18, R19 ;  /* 0x0000001211117224 */ /* 0x010fc800078e0213 */
[----:B-----5:R-:W-:-:S04]  /*04e0*/  IMAD R15, R15, R16, R17 ;  /* 0x000000100f0f7224 */ /* 0x020fc800078e0211 */
[----:B------:R-:W-:-:S04]  /*04f0*/  IMAD R4, R23, R4, R15 ;  /* 0x0000000417047224 */ /* 0x000fc800078e020f */
[----:B------:R-:W-:-:S04]  /*0500*/  IMAD R4, R24, R7, R4 ;  /* 0x0000000718047224 */ /* 0x000fc800078e0204 */
[----:B------:R-:W-:-:S04]  /*0510*/  IMAD R4, R25, R8, R4 ;  /* 0x0000000819047224 */ /* 0x000fc800078e0204 */
[----:B------:R-:W-:Y:S01]  /*0520*/  IMAD R12, R27, R10, R4 ;  /* 0x0000000a1b0c7224 */ /* 0x000fe200078e0204 */
[----:B------:R-:W-:Y:S06]  /*0530*/  BRA.U UP0, `(.L_x_1) ;  /* 0xfffffffd003c7547 */ /* 0x000fec000b83ffff */
.L_x_0:
[----:B------:R-:W-:-:S04]  /*0540*/  ULOP3.LUT UR6, UR20, 0x7, URZ, 0xc0, !UPT ;  /* 0x0000000714067892 */ /* 0x000fc8000f8ec0ff */
[----:B------:R-:W-:-:S09]  /*0550*/  UISETP.NE.AND UP0, UPT, UR6, URZ, UPT ;  /* 0x000000ff0600728c */ /* 0x000fd2000bf05270 */
[----:B------:R-:W-:Y:S05]  /*0560*/  BRA.U !UP0, `(.L_x_2) ;  /* 0x0000000508387547 */ /* 0x000fea000b800000 */
[----:B------:R-:W-:Y:S02]  /*0570*/  UISETP.GE.U32.AND UP0, UPT, UR6, 0x4, UPT ;  /* 0x000000040600788c */ /* 0x000fe4000bf06070 */
[----:B------:R-:W-:-:S04]  /*0580*/  ULOP3.LUT UR5, UR20, 0x3, URZ, 0xc0, !UPT ;  /* 0x0000000314057892 */ /* 0x000fc8000f8ec0ff */
[----:B------:R-:W-:-:S03]  /*0590*/  UISETP.NE.AND UP1, UPT, UR5, URZ, UPT ;  /* 0x000000ff0500728c */ /* 0x000fc6000bf25270 */
[----:B------:R-:W-:Y:S08]  /*05a0*/  BRA.U !UP0, `(.L_x_3) ;  /* 0x00000001087c7547 */ /* 0x000ff0000b800000 */
[----:B------:R-:W1:Y:S01]  /*05b0*/  LDC.64 R6, c[0x0][0x388] ;  /* 0x0000e200ff067b82 */ /* 0x000e620000000a00 */
[----:B------:R-:W2:Y:S01]  /*05c0*/  LDCU.64 UR6, c[0x0][0x380] ;  /* 0x00007000ff0677ac */ /* 0x000ea20008000a00 */
[----:B------:R-:W-:Y:S01]  /*05d0*/  IMAD.U32 R9, RZ, RZ, UR4 ;  /* 0x00000004ff097e24 */ /* 0x000fe2000f8e00ff */
[C---:B------:R-:W-:Y:S02]  /*05e0*/  IADD3 R3, PT, PT, R13.reuse, UR4, RZ ;  /* 0x000000040d037c10 */ /* 0x040fe4000fffe0ff */
[----:B------:R-:W-:Y:S01]  /*05f0*/  IADD3 R10, P0, PT, R13, UR4, RZ ;  /* 0x000000040d0a7c10 */ /* 0x000fe2000ff1e0ff */
[----:B------:R-:W-:Y:S01]  /*0600*/  IMAD R9, R9, UR20, R0 ;  /* 0x0000001409097c24 */ /* 0x000fe2000f8e0200 */
[----:B------:R-:W-:Y:S01]  /*0610*/  MOV R11, UR20 ;  /* 0x00000014000b7c02 */ /* 0x000fe20008000f00 */
[----:B------:R-:W3:Y:S01]  /*0620*/  LDC.64 R4, c[0x0][0x380] ;  /* 0x0000e000ff047b82 */ /* 0x000ee20000000a00 */
[----:B------:R-:W-:Y:S01]  /*0630*/  MOV R15, UR20 ;  /* 0x00000014000f7c02 */ /* 0x000fe20008000f00 */
[----:B-1----:R-:W-:Y:S01]  /*0640*/  IMAD.WIDE R6, R9, 0x4, R6 ;  /* 0x0000000409067825 */ /* 0x002fe200078e0206 */
[----:B------:R-:W-:-:S05]  /*0650*/  MOV R9, UR20 ;  /* 0x0000001400097c02 */ /* 0x000fca0008000f00 */
[----:B------:R-:W-:Y:S02]  /*0660*/  IMAD.WIDE R8, R9, 0x4, R6 ;  /* 0x0000000409087825 */ /* 0x000fe400078e0206 */
[----:B0-----:R-:W4:Y:S02]  /*0670*/  LDG.E R6, desc[UR18][R6.64] ;  /* 0x0000001206067981 */ /* 0x001f24000c1e1900 */
[----:B---3--:R-:W-:Y:S01]  /*0680*/  IMAD.WIDE.U32 R4, R3, 0x4, R4 ;  /* 0x0000000403047825 */ /* 0x008fe200078e0004 */
[----:B------:R-:W-:Y:S01]  /*0690*/  IADD3.X R3, PT, PT, RZ, RZ, RZ, P0, !PT ;  /* 0x000000ffff037210 */ /* 0x000fe200007fe4ff */
[----:B------:R-:W3:Y:S01]  /*06a0*/  LDG.E R17, desc[UR18][R8.64] ;  /* 0x0000001208117981 */ /* 0x000ee2000c1e1900 */
[----:B--2---:R-:W-:-:S03]  /*06b0*/  LEA R2, P0, R10, UR6, 0x2 ;  /* 0x000000060a027c11 */ /* 0x004fc6000f8010ff */
[----:B------:R-:W4:Y:S01]  /*06c0*/  LDG.E R5, desc[UR18][R4.64] ;  /* 0x0000001204057981 */ /* 0x000f22000c1e1900 */
[----:B------:R-:W-:Y:S01]  /*06d0*/  LEA.HI.X R3, R10, UR7, R3, 0x2, P0 ;  /* 0x000000070a037c11 */ /* 0x000fe200080f1403 */
[----:B------:R-:W-:-:S04]  /*06e0*/  IMAD.WIDE R10, R11, 0x4, R8 ;  /* 0x000000040b0a7825 */ /* 0x000fc800078e0208 */
[----:B------:R-:W3:Y:S01]  /*06f0*/  LDG.E R16, desc[UR18][R2.64+0x4] ;  /* 0x0000041202107981 */ /* 0x000ee2000c1e1900 */
[----:B------:R-:W-:-:S03]  /*0700*/  IMAD.WIDE R14, R15, 0x4, R10 ;  /* 0x000000040f0e7825 */ /* 0x000fc600078e020a */
[----:B------:R-:W2:Y:S04]  /*0710*/  LDG.E R19, desc[UR18][R10.64] ;  /* 0x000000120a137981 */ /* 0x000ea8000c1e1900 */
[----:B------:R-:W2:Y:S04]  /*0720*/  LDG.E R18, desc[UR18][R2.64+0x8] ;  /* 0x0000081202127981 */ /* 0x000ea8000c1e1900 */
[----:B------:R-:W5:Y:S04]  /*0730*/  LDG.E R20, desc[UR18][R2.64+0xc] ;  /* 0x00000c1202147981 */ /* 0x000f68000c1e1900 */
[----:B------:R-:W5:Y:S01]  /*0740*/  LDG.E R14, desc[UR18][R14.64] ;  /* 0x000000120e0e7981 */ /* 0x000f62000c1e1900 */
[----:B------:R-:W-:Y:S01]  /*0750*/  UIADD3 UR4, UPT, UPT, UR4, 0x4, URZ ;  /* 0x0000000404047890 */ /* 0x000fe2000fffe0ff */
[----:B----4-:R-:W-:-:S04]  /*0760*/  IMAD R5, R5, R6, R12 ;  /* 0x0000000605057224 */ /* 0x010fc800078e020c */
[----:B---3--:R-:W-:-:S04]  /*0770*/  IMAD R5, R16, R17, R5 ;  /* 0x0000001110057224 */ /* 0x008fc800078e0205 */
[----:B--2---:R-:W-:-:S04]  /*0780*/  IMAD R5, R18, R19, R5 ;  /* 0x0000001312057224 */ /* 0x004fc800078e0205 */
[----:B-----5:R-:W-:-:S07]  /*0790*/  IMAD R12, R20, R14, R5 ;  /* 0x0000000e140c7224 */ /* 0x020fce00078e0205 */
.L_x_3:
[----:B------:R-:W-:Y:S05]  /*07a0*/  BRA.U !UP1, `(.L_x_2) ;  /* 0x0000000109a87547 */ /* 0x000fea000b800000 */
[----:B------:R-:W-:Y:S01]  /*07b0*/  UISETP.NE.AND UP0, UPT, UR5, 0x1, UPT ;  /* 0x000000010500788c */ /* 0x000fe2000bf05270 */
[----:B------:R-:W-:Y:S01]  /*07c0*/  MOV R7, UR4 ;  /* 0x0000000400077c02 */ /* 0x000fe20008000f00 */
[----:B------:R-:W-:Y:S02]  /*07d0*/  ULOP3.LUT UR5, UR20, 0x1, URZ, 0xc0, !UPT ;  /* 0x0000000114057892 */ /* 0x000fe4000f8ec0ff */
[----:B------:R-:W-:Y:S02]  /*07e0*/  MOV R15, UR20 ;  /* 0x00000014000f7c02 */ /* 0x000fe40008000f00 */
[----:B------:R-:W-:Y:S01]  /*07f0*/  UISETP.NE.U32.AND UP1, UPT, UR5, 0x1, UPT ;  /* 0x000000010500788c */ /* 0x000fe2000bf25070 */
[----:B------:R-:W-:-:S04]  /*0800*/  PLOP3.LUT P1, PT, PT, PT, UP0, 0x80, 0x8 ;  /* 0x000000000008781c */ /* 0x000fc80003f2f008 */
[----:B------:R-:W1:Y:S01]  /*0810*/  @UP0 LDCU.128 UR8, c[0x0][0x380] ;  /* 0x00007000ff0807ac */ /* 0x000e620008000c00 */
[----:B------:R-:W-:Y:S01]  /*0820*/  PLOP3.LUT P0, PT, PT, PT, UP1, 0x80, 0x8 ;  /* 0x000000000008781c */ /* 0x000fe20003f0f018 */
[----:B------:R-:W2:Y:S04]  /*0830*/  @UP0 LDCU.64 UR6, c[0x0][0x380] ;  /* 0x00007000ff0607ac */ /* 0x000ea80008000a00 */
[----:B------:R-:W3:Y:S03]  /*0840*/  @!UP1 LDCU.128 UR12, c[0x0][0x380] ;  /* 0x00007000ff0c97ac */ /* 0x000ee60008000c00 */
[C---:B------:R-:W-:Y:S02]  /*0850*/  @P1 IADD3 R3, PT, PT, R13.reuse, UR4, RZ ;  /* 0x000000040d031c10 */ /* 0x040fe4000fffe0ff */
[----:B------:R-:W-:Y:S01]  /*0860*/  @P1 IADD3 R6, P2, PT, R13, UR4, RZ ;  /* 0x000000040d061c10 */ /* 0x000fe2000ff5e0ff */
[----:B------:R-:W-:Y:S01]  /*0870*/  @UP0 UIADD3 UR4, UPT, UPT, UR4, 0x2, URZ ;  /* 0x0000000204040890 */ /* 0x000fe2000fffe0ff */
[----:B-1----:R-:W-:Y:S01]  /*0880*/  MOV R11, UR9 ;  /* 0x00000009000b7c02 */ /* 0x002fe20008000f00 */
[----:B------:R-:W-:Y:S01]  /*0890*/  IMAD.U32 R10, RZ, RZ, UR8 ;  /* 0x00000008ff0a7e24 */ /* 0x000fe2000f8e00ff */
[----:B------:R-:W-:-:S02]  /*08a0*/  MOV R4, UR10 ;  /* 0x0000000a00047c02 */ /* 0x000fc40008000f00 */
[----:B------:R-:W-:Y:S01]  /*08b0*/  MOV R5, UR11 ;  /* 0x0000000b00057c02 */ /* 0x000fe20008000f00 */
[----:B------:R-:W-:-:S04]  /*08c0*/  @P1 IMAD.WIDE.U32 R10, R3, 0x4, R10 ;  /* 0x00000004030a1825 */ /* 0x000fc800078e000a */
[----:B------:R-:W-:Y:S01]  /*08d0*/  @P1 IMAD R3, R7, UR20, R0 ;  /* 0x0000001407031c24 */ /* 0x000fe2000f8e0200 */
[----:B------:R-:W-:Y:S01]  /*08e0*/  @P1 IADD3.X R7, PT, PT, RZ, RZ, RZ, P2, !PT ;  /* 0x000000ffff071210 */ /* 0x000fe200017fe4ff */
[----:B------:R-:W-:Y:S01]  /*08f0*/  IMAD.U32 R19, RZ, RZ, UR4 ;  /* 0x00000004ff137e24 */ /* 0x000fe2000f8e00ff */
[C---:B--2---:R-:W-:Y:S01]  /*0900*/  @P1 LEA R2, P2, R6.reuse, UR6, 0x2 ;  /* 0x0000000606021c11 */ /* 0x044fe2000f8410ff */
[----:B------:R-:W-:Y:S01]  /*0910*/  @P1 IMAD.WIDE R4, R3, 0x4, R4 ;  /* 0x0000000403041825 */ /* 0x000fe200078e0204 */
[----:B------:R-:W-:Y:S01]  /*0920*/  @!P0 IADD3 R17, PT, PT, R13, UR4, RZ ;  /* 0x000000040d118c10 */ /* 0x000fe2000fffe0ff */
[----:B0-----:R-:W2:Y:S01]  /*0930*/  @P1 LDG.E R11, desc[UR18][R10.64] ;  /* 0x000000120a0b1981 */ /* 0x001ea2000c1e1900 */
[----:B------:R-:W-:Y:S01]  /*0940*/  @P1 LEA.HI.X R3, R6, UR7, R7, 0x2, P2 ;  /* 0x0000000706031c11 */ /* 0x000fe200090f1407 */
[----:B------:R-:W-:Y:S01]  /*0950*/  @!P0 IMAD R19, R19, UR20, R0 ;  /* 0x0000001413138c24 */ /* 0x000fe2000f8e0200 */
[----:B---3--:R-:W-:Y:S01]  /*0960*/  MOV R6, UR12 ;  /* 0x0000000c00067c02 */ /* 0x008fe20008000f00 */
[----:B------:R-:W-:Y:S01]  /*0970*/  @P1 IMAD.WIDE R14, R15, 0x4, R4 ;  /* 0x000000040f0e1825 */ /* 0x000fe200078e0204 */
[----:B------:R-:W-:Y:S01]  /*0980*/  MOV R7, UR13 ;  /* 0x0000000d00077c02 */ /* 0x000fe20008000f00 */
[----:B------:R-:W2:Y:S01]  /*0990*/  @P1 LDG.E R4, desc[UR18][R4.64] ;  /* 0x0000001204041981 */ /* 0x000ea2000c1e1900 */
[----:B------:R-:W-:-:S02]  /*09a0*/  MOV R8, UR14 ;  /* 0x0000000e00087c02 */ /* 0x000fc40008000f00 */
[----:B------:R-:W-:Y:S01]  /*09b0*/  MOV R9, UR15 ;  /* 0x0000000f00097c02 */ /* 0x000fe20008000f00 */
[----:B------:R-:W-:Y:S01]  /*09c0*/  @!P0 IMAD.WIDE.U32 R6, R17, 0x4, R6 ;  /* 0x0000000411068825 */ /* 0x000fe200078e0006 */
[----:B------:R-:W3:Y:S03]  /*09d0*/  @P1 LDG.E R14, desc[UR18][R14.64] ;  /* 0x000000120e0e1981 */ /* 0x000ee6000c1e1900 */
[----:B------:R-:W-:Y:S01]  /*09e0*/  @!P0 IMAD.WIDE R8, R19, 0x4, R8 ;  /* 0x0000000413088825 */ /* 0x000fe200078e0208 */
[----:B------:R-:W3:Y:S04]  /*09f0*/  @P1 LDG.E R2, desc[UR18][R2.64+0x4] ;  /* 0x0000041202021981 */ /* 0x000ee8000c1e1900 */
[----:B------:R-:W4:Y:S04]  /*0a00*/  @!P0 LDG.E R7, desc[UR18][R6.64] ;  /* 0x0000001206078981 */ /* 0x000f28000c1e1900 */
[----:B------:R-:W4:Y:S01]  /*0a10*/  @!P0 LDG.E R8, desc[UR18][R8.64] ;  /* 0x0000001208088981 */ /* 0x000f22000c1e1900 */
[----:B--2---:R-:W-:-:S04]  /*0a20*/  @P1 IMAD R11, R11, R4, R12 ;  /* 0x000000040b0b1224 */ /* 0x004fc800078e020c */
[----:B---3--:R-:W-:-:S04]  /*0a30*/  @P1 IMAD R12, R2, R14, R11 ;  /* 0x0000000e020c1224 */ /* 0x008fc800078e020b */
[----:B----4-:R-:W-:-:S07]  /*0a40*/  @!P0 IMAD R12, R7, R8, R12 ;  /* 0x00000008070c8224 */ /* 0x010fce00078e020c */
.L_x_2:
[----:B------:R-:W1:Y:S01]  /*0a50*/  LDC.64 R2, c[0x0][0x390] ;  /* 0x0000e400ff027b82 */ /* 0x000e620000000a00 */
[----:B------:R-:W-:-:S05]  /*0a60*/  IADD3 R13, PT, PT, R0, R13, RZ ;  /* 0x0000000d000d7210 */ /* 0x000fca0007ffe0ff */
[----:B-1----:R-:W-:-:S05]  /*0a70*/  IMAD.WIDE R2, R13, 0x4, R2 ;  /* 0x000000040d027825 */ /* 0x002fca00078e0202 */
[----:B0-----:R-:W-:Y:S01]  /*0a80*/  STG.E desc[UR18][R2.64], R12 ;  /* 0x0000000c02007986 */ /* 0x001fe2000c101912 */
[----:B------:R-:W-:Y:S05]  /*0a90*/  EXIT ;  /* 0x000000000000794d */ /* 0x000fea0003800000 */
.L_x_4:
[----:B------:R-:W-:-:S00]  /*0aa0*/  BRA `(.L_x_4) ;  /* 0xfffffffc00fc7947 */ /* 0x000fc0000383ffff */
[----:B------:R-:W-:-:S00]  /*0ab0*/  NOP ;  /* 0x0000000000007918 */ /* 0x000fc00000000000 */
        /* <DEDUP_REMOVED lines=12> */
.L_x_6:


//--------------------- .text._Z10stencil_2dPiS_  --------------------------
	.section	.text._Z10stencil_2dPiS_,"ax",@progbits
	.align	128
        .global         _Z10stencil_2dPiS_
        .type           _Z10stencil_2dPiS_,@function
        .size           _Z10stencil_2dPiS_,(.L_x_7 - _Z10stencil_2dPiS_)
        .other          _Z10stencil_2dPiS_,@"STO_CUDA_ENTRY STV_DEFAULT"
_Z10stencil_2dPiS_:
.text._Z10stencil_2dPiS_:
[----:B------:R-:W-:Y:S01]  /*0000*/  LDC R1, c[0x0][0x37c] ;  /* 0x0000df00ff017b82 */ /* 0x000fe20000000800 */
[----:B------:R-:W0:Y:S07]  /*0010*/  S2R R9, SR_TID.X ;  /* 0x0000000000097919 */ /* 0x000e2e0000002100 */
[----:B------:R-:W1:Y:S01]  /*0020*/  LDC R0, c[0x0][0x360] ;  /* 0x0000d800ff007b82 */ /* 0x000e620000000800 */
[----:B------:R-:W2:Y:S01]  /*0030*/  LDCU.64 UR4, c[0x0][0x358] ;  /* 0x00006b00ff0477ac */ /* 0x000ea20008000a00 */
[----:B------:R-:W3:Y:S06]  /*0040*/  S2R R11, SR_TID.Y ;  /* 0x00000000000b7919 */ /* 0x000eec0000002200 */
[----:B------:R-:W1:Y:S08]  /*0050*/  S2UR UR6, SR_CTAID.X ;  /* 0x00000000000679c3 */ /* 0x000e700000002500 */
[----:B------:R-:W4:Y:S08]  /*0060*/  S2UR UR7, SR_CTAID.Y ;  /* 0x00000000000779c3 */ /* 0x000f300000002600 */
[----:B------:R-:W4:Y:S01]  /*0070*/  LDC R2, c[0x0][0x364] ;  /* 0x0000d900ff027b82 */ /* 0x000f220000000800 */
[----:B0-----:R-:W-:-:S07]  /*0080*/  ISETP.GT.U32.AND P0, PT, R9, 0x2, PT ;  /* 0x000000020900780c */ /* 0x001fce0003f04070 */
[----:B------:R-:W0:Y:S01]  /*0090*/  LDC.64 R4, c[0x0][0x380] ;  /* 0x0000e000ff047b82 */ /* 0x000e220000000a00 */
[----:B-1----:R-:W-:Y:S01]  /*00a0*/  IMAD R0, R0, UR6, R9 ;  /* 0x0000000600007c24 */ /* 0x002fe2000f8e0209 */
[----:B---3--:R-:W-:Y:S01]  /*00b0*/  ISETP.GT.U32.AND P1, PT, R11, 0x2, PT ;  /* 0x000000020b00780c */ /* 0x008fe20003f24070 */
[----:B----4-:R-:W-:-:S04]  /*00c0*/  IMAD R3, R2, UR7, R11 ;  /* 0x0000000702037c24 */ /* 0x010fc8000f8e020b */
[----:B------:R-:W-:-:S04]  /*00d0*/  IMAD R3, R0, 0x200, R3 ;  /* 0x0000020000037824 */ /* 0x000fc800078e0203 */
[----:B0-----:R-:W-:-:S05]  /*00e0*/  IMAD.WIDE R4, R3, 0x4, R4 ;  /* 0x0000000403047825 */ /* 0x001fca00078e0204 */
[----:B--2---:R-:W2:Y:S04]  /*00f0*/  LDG.E R2, desc[UR4][R4.64] ;  /* 0x0000000404027981 */ /* 0x004ea8000c1e1900 */
[----:B------:R-:W3:Y:S04]  /*0100*/  @!P0 LDG.E R8, desc[UR4][R4.64+-0x1800] ;  /* 0xffe8000404088981 */ /* 0x000ee8000c1e1900 */
[----:B------:R-:W4:Y:S04]  /*0110*/  @!P0 LDG.E R10, desc[UR4][R4.64+0x10000] ;  /* 0x01000004040a8981 */ /* 0x000f28000c1e1900 */
[----:B------:R-:W5:Y:S04]  /*0120*/  @!P1 LDG.E R12, desc[UR4][R4.64+-0xc] ;  /* 0xfffff404040c9981 */ /* 0x000f68000c1e1900 */
[----:B------:R-:W5:Y:S01]  /*0130*/  @!P1 LDG.E R14, desc[UR4][R4.64+0x80] ;  /* 0x00008004040e9981 */ /* 0x000f62000c1e1900 */
[----:B------:R-:W-:Y:S01]  /*0140*/  MOV R6, 0x400 ;  /* 0x0000040000067802 */ /* 0x000fe20000000f00 */
[----:B------:R-:W-:Y:S01]  /*0150*/  IMAD R3, R0, 0x6, R3 ;  /* 0x0000000600037824 */ /* 0x000fe200078e0203 */
[----:B------:R-:W0:Y:S02]  /*0160*/  S2R R7, SR_CgaCtaId ;  /* 0x0000000000077919 */ /* 0x000e240000008800 */
[----:B0-----:R-:W-:-:S05]  /*0170*/  LEA R6, R7, R6, 0x18 ;  /* 0x0000000607067211 */ /* 0x001fca00078ec0ff */
[--C-:B------:R-:W-:Y:S02]  /*0180*/  IMAD R7, R9, 0x98, R6.reuse ;  /* 0x0000009809077824 */ /* 0x100fe400078e0206 */
[----:B------:R-:W-:-:S03]  /*0190*/  IMAD R6, R11, 0x4, R6 ;  /* 0x000000040b067824 */ /* 0x000fc600078e0206 */
[----:B------:R-:W-:Y:S01]  /*01a0*/  LEA R7, R11, R7, 0x2 ;  /* 0x000000070b077211 */ /* 0x000fe200078e10ff */
[----:B------:R-:W-:-:S04]  /*01b0*/  IMAD R6, R9, 0x98, R6 ;  /* 0x0000009809067824 */ /* 0x000fc800078e0206 */
[----:B--2---:R-:W-:Y:S04]  /*01c0*/  STS [R7+0x1d4], R2 ;  /* 0x0001d40207007388 */ /* 0x004fe80000000800 */
[----:B---3--:R-:W-:Y:S04]  /*01d0*/  @!P0 STS [R7+0xc], R8 ;  /* 0x00000c0807008388 */ /* 0x008fe80000000800 */
[----:B----4-:R-:W-:Y:S04]  /*01e0*/  @!P0 STS [R7+0x14d4], R10 ;  /* 0x0014d40a07008388 */ /* 0x010fe80000000800 */
[----:B-----5:R-:W-:Y:S04]  /*01f0*/  @!P1 STS [R7+0x1c8], R12 ;  /* 0x0001c80c07009388 */ /* 0x020fe80000000800 */
[----:B------:R-:W-:Y:S01]  /*0200*/  @!P1 STS [R7+0x254], R14 ;  /* 0x0002540e07009388 */ /* 0x000fe20000000800 */
[----:B------:R-:W-:Y:S06]  /*0210*/  BAR.SYNC.DEFER_BLOCKING 0x0 ;  /* 0x0000000000007b1d */ /* 0x000fec0000010000 */
[----:B------:R-:W-:Y:S04]  /*0220*/  LDS R4, [R6+0xc] ;  /* 0x00000c0006047984 */ /* 0x000fe80000000800 */
[----:B------:R-:W-:Y:S04]  /*0230*/  LDS R5, [R7+0x1c8] ;  /* 0x0001c80007057984 */ /* 0x000fe80000000800 */
[----:B------:R-:W0:Y:S04]  /*0240*/  LDS R9, [R6+0xa4] ;  /* 0x0000a40006097984 */ /* 0x000e280000000800 */
[----:B------:R-:W-:Y:S04]  /*0250*/  LDS R16, [R7+0x1cc] ;  /* 0x0001cc0007107984 */ /* 0x000fe80000000800 */
[----:B------:R-:W1:Y:S04]  /*0260*/  LDS R11, [R6+0x13c] ;  /* 0x00013c00060b7984 */ /* 0x000e680000000800 */
[----:B------:R-:W2:Y:S04]  /*0270*/  LDS R2, [R7+0x1d0] ;  /* 0x0001d00007027984 */ /* 0x000ea80000000800 */
[----:B------:R-:W3:Y:S04]  /*0280*/  LDS R13, [R6+0x1d4] ;  /* 0x0001d400060d7984 */ /* 0x000ee80000000800 */
[----:B------:R-:W-:Y:S04]  /*0290*/  LDS R15, [R6+0x26c] ;  /* 0x00026c00060f7984 */ /* 0x000fe80000000800 */
[----:B------:R-:W4:Y:S04]  /*02a0*/  LDS R8, [R7+0x1d8] ;  /* 0x0001d80007087984 */ /* 0x000f280000000800 */
[----:B------:R-:W-:Y:S04]  /*02b0*/  LDS R17, [R6+0x304] ;  /* 0x0003040006117984 */ /* 0x000fe80000000800 */
[----:B------:R-:W5:Y:S04]  /*02c0*/  LDS R10, [R7+0x1dc] ;  /* 0x0001dc00070a7984 */ /* 0x000f680000000800 */
[----:B------:R-:W-:Y:S04]  /*02d0*/  LDS R19, [R6+0x39c] ;  /* 0x00039c0006137984 */ /* 0x000fe80000000800 */
[----:B------:R-:W5:Y:S01]  /*02e0*/  LDS R12, [R7+0x1e0] ;  /* 0x0001e000070c7984 */ /* 0x000f620000000800 */
[----:B0-----:R-:W-:-:S02]  /*02f0*/  IADD3 R9, PT, PT, R9, R4, R5 ;  /* 0x0000000409097210 */ /* 0x001fc40007ffe005 */
[----:B------:R-:W0:Y:S02]  /*0300*/  LDC.64 R4, c[0x0][0x388] ;  /* 0x0000e200ff047b82 */ /* 0x000e240000000a00 */
[----:B-1----:R-:W-:-:S05]  /*0310*/  IADD3 R9, PT, PT, R11, R9, R16 ;  /* 0x000000090b097210 */ /* 0x002fca0007ffe010 */
[----:B--2---:R-:W-:-:S05]  /*0320*/  IMAD.IADD R2, R9, 0x1, R2 ;  /* 0x0000000109027824 */ /* 0x004fca00078e0202 */
[----:B---3--:R-:W-:-:S04]  /*0330*/  LEA R2, R13, R2, 0x1 ;  /* 0x000000020d027211 */ /* 0x008fc800078e08ff */
[----:B----4-:R-:W-:Y:S01]  /*0340*/  IADD3 R2, PT, PT, R8, R15, R2 ;  /* 0x0000000f08027210 */ /* 0x010fe20007ffe002 */
[----:B0-----:R-:W-:-:S03]  /*0350*/  IMAD.WIDE R4, R3, 0x4, R4 ;  /* 0x0000000403047825 */ /* 0x001fc600078e0204 */
[----:B-----5:R-:W-:-:S04]  /*0360*/  IADD3 R2, PT, PT, R10, R17, R2 ;  /* 0x000000110a027210 */ /* 0x020fc80007ffe002 */
[----:B------:R-:W-:-:S05]  /*0370*/  IADD3 R2, PT, PT, R12, R19, R2 ;  /* 0x000000130c027210 */ /* 0x000fca0007ffe002 */
[----:B------:R-:W-:-:S05]  /*0380*/  IMAD.IADD R13, R2, 0x1, -R13 ;  /* 0x00000001020d7824 */ /* 0x000fca00078e0a0d */
[----:B------:R-:W-:Y:S01]  /*0390*/  STG.E desc[UR4][R4.64], R13 ;  /* 0x0000000d04007986 */ /* 0x000fe2000c101904 */
[----:B------:R-:W-:Y:S05]  /*03a0*/  EXIT ;  /* 0x000000000000794d */ /* 0x000fea0003800000 */
.L_x_5:
        /* <DEDUP_REMOVED lines=13> */
.L_x_7:


//--------------------- .nv.shared.reserved.0     --------------------------
	.section	.nv.shared.reserved.0,"aw",@nobits
	.weak		__nv_reservedSMEM_offset_0_alias
	.size		__nv_reservedSMEM_offset_0_alias, 0, 64
	.other		__nv_reservedSMEM_offset_0_alias,@"STO_CUDA_RESERVED_SHARED STV_DEFAULT"
__nv_reservedSMEM_offset_0_alias:
	.zero		0
	.zero		64


//--------------------- .nv.shared._Z10stencil_2dPiS_ --------------------------
	.section	.nv.shared._Z10stencil_2dPiS_,"aw",@nobits
	.sectionflags	@""
	.align	4
.nv.shared._Z10stencil_2dPiS_:
	.zero		6800


//--------------------- .nv.constant0._Z14matrix_mul_gpuPKiS0_Pii --------------------------
	.section	.nv.constant0._Z14matrix_mul_gpuPKiS0_Pii,"a",@progbits
	.sectionflags	@""
	.align	4
.nv.constant0._Z14matrix_mul_gpuPKiS0_Pii:
	.zero		924


//--------------------- .nv.constant0._Z10stencil_2dPiS_ --------------------------
	.section	.nv.constant0._Z10stencil_2dPiS_,"a",@progbits
	.sectionflags	@""
	.align	4
.nv.constant0._Z10stencil_2dPiS_:
	.zero		912


//--------------------- SYMBOLS --------------------------

	.type		.nv.reservedSmem.offset0,@object
	.size		.nv.reservedSmem.offset0,0x4
	.type		.nv.reservedSmem.cap,@object
	.size		.nv.reservedSmem.cap,0x4
